//
// Generated by NVIDIA NVVM Compiler
//
// Compiler Build ID: CL-36424714
// Cuda compilation tools, release 13.0, V13.0.88
// Based on NVVM 20.0.0
//

.version 9.0
.target sm_100
.address_size 64

	// .globl	_Z3revPiS_ii

.visible .entry _Z3revPiS_ii(
	.param .u64 .ptr .align 1 _Z3revPiS_ii_param_0,
	.param .u64 .ptr .align 1 _Z3revPiS_ii_param_1,
	.param .u32 _Z3revPiS_ii_param_2,
	.param .u32 _Z3revPiS_ii_param_3
)
{
	.reg .pred 	%p<2>;
	.reg .b32 	%r<9>;
	.reg .b64 	%rd<9>;

	ld.param.u64 	%rd1, [_Z3revPiS_ii_param_0];
	ld.param.u64 	%rd2, [_Z3revPiS_ii_param_1];
	ld.param.u32 	%r2, [_Z3revPiS_ii_param_3];
	mov.u32 	%r3, %tid.x;
	mov.u32 	%r4, %ctaid.x;
	mov.u32 	%r5, %ntid.x;
	mad.lo.s32 	%r1, %r4, %r5, %r3;
	setp.ge.s32 	%p1, %r1, %r2;
	@%p1 bra 	$L__BB0_2;
	cvta.to.global.u64 	%rd3, %rd1;
	cvta.to.global.u64 	%rd4, %rd2;
	mul.wide.s32 	%rd5, %r1, 4;
	add.s64 	%rd6, %rd3, %rd5;
	ld.global.u32 	%r6, [%rd6];
	not.b32 	%r7, %r1;
	add.s32 	%r8, %r2, %r7;
	mul.wide.s32 	%rd7, %r8, 4;
	add.s64 	%rd8, %rd4, %rd7;
	st.global.u32 	[%rd8], %r6;
$L__BB0_2:
	ret;

}


// ===== COMPILED SASS (sm_100) =====

	.target	sm_100

	.elftype	@"ET_EXEC"


//--------------------- .note.nv.tkinfo           --------------------------
	.section	.note.nv.tkinfo,"",@"SHT_NOTE"
	.sectionflags	@"SHF_NOTE_NV_TKINFO"
	.tkinfo
        /*0018*/ 	.word	0x00000002
        /*0030*/ 	.string	""
        /*0030*/ 	.string	"ptxas"
        /*0030*/ 	.string	"Cuda compilation tools, release 13.0, V13.0.88"
        /*0030*/ 	.string	"Build cuda_13.0.r13.0/compiler.36424714_0"
        /*0030*/ 	.string	"-arch sm_100 -m 64 "



//--------------------- .note.nv.cuinfo           --------------------------
	.section	.note.nv.cuinfo,"",@"SHT_NOTE"
	.sectionflags	@"SHF_NOTE_NV_CUINFO"
        /*0018*/ 	.short	0x0002
        /*001a*/ 	.short	0x0064
        /*001c*/ 	.short	0x0082
	.zero		2


//--------------------- .nv.info                  --------------------------
	.section	.nv.info,"",@"SHT_CUDA_INFO"
	.align	4


	//----- nvinfo : EIATTR_REGCOUNT
	.align		4
        /*0000*/ 	.byte	0x04, 0x2f
        /*0002*/ 	.short	(.L_1 - .L_0)
	.align		4
.L_0:
        /*0004*/ 	.word	index@(_Z3revPiS_ii)
        /*0008*/ 	.word	0x0000000a


	//----- nvinfo : EIATTR_FRAME_SIZE
	.align		4
.L_1:
        /*000c*/ 	.byte	0x04, 0x11
        /*000e*/ 	.short	(.L_3 - .L_2)
	.align		4
.L_2:
        /*0010*/ 	.word	index@(_Z3revPiS_ii)
        /*0014*/ 	.word	0x00000000


	//----- nvinfo : EIATTR_MIN_STACK_SIZE
	.align		4
.L_3:
        /*0018*/ 	.byte	0x04, 0x12
        /*001a*/ 	.short	(.L_5 - .L_4)
	.align		4
.L_4:
        /*001c*/ 	.word	index@(_Z3revPiS_ii)
        /*0020*/ 	.word	0x00000000
.L_5:


//--------------------- .nv.compat                --------------------------
	.section	.nv.compat,"",@"SHT_CUDA_COMPAT_INFO"
	.align	4
        /*0000*/ 	.byte	0x02, 0x09, 0x00, 0x00, 0x02, 0x02, 0x01, 0x00, 0x02, 0x05, 0x05, 0x00, 0x03, 0x07, 0x01, 0x01
        /*0010*/ 	.byte	0x02, 0x03, 0x00, 0x00, 0x02, 0x06, 0x01, 0x00, 0x04, 0x0b, 0x08, 0x00, 0x09, 0x00, 0x00, 0x00
        /*0020*/ 	.byte	0x00, 0x00, 0x00, 0x00


//--------------------- .nv.info._Z3revPiS_ii     --------------------------
	.section	.nv.info._Z3revPiS_ii,"",@"SHT_CUDA_INFO"
	.sectionflags	@""
	.align	4


	//----- nvinfo : EIATTR_CUDA_API_VERSION
	.align		4
        /*0000*/ 	.byte	0x04, 0x37
        /*0002*/ 	.short	(.L_7 - .L_6)
.L_6:
        /*0004*/ 	.word	0x00000082


	//----- nvinfo : EIATTR_KPARAM_INFO
	.align		4
.L_7:
        /*0008*/ 	.byte	0x04, 0x17
        /*000a*/ 	.short	(.L_9 - .L_8)
.L_8:
        /*000c*/ 	.word	0x00000000
        /*0010*/ 	.short	0x0003
        /*0012*/ 	.short	0x0014
        /*0014*/ 	.byte	0x00, 0xf0, 0x11, 0x00


	//----- nvinfo : EIATTR_KPARAM_INFO
	.align		4
.L_9:
        /*0018*/ 	.byte	0x04, 0x17
        /*001a*/ 	.short	(.L_11 - .L_10)
.L_10:
        /*001c*/ 	.word	0x00000000
        /*0020*/ 	.short	0x0002
        /*0022*/ 	.short	0x0010
        /*0024*/ 	.byte	0x00, 0xf0, 0x11, 0x00


	//----- nvinfo : EIATTR_KPARAM_INFO
	.align		4
.L_11:
        /*0028*/ 	.byte	0x04, 0x17
        /*002a*/ 	.short	(.L_13 - .L_12)
.L_12:
        /*002c*/ 	.word	0x00000000
        /*0030*/ 	.short	0x0001
        /*0032*/ 	.short	0x0008
        /*0034*/ 	.byte	0x00, 0xf5, 0x21, 0x00


	//----- nvinfo : EIATTR_KPARAM_INFO
	.align		4
.L_13:
        /*0038*/ 	.byte	0x04, 0x17
        /*003a*/ 	.short	(.L_15 - .L_14)
.L_14:
        /*003c*/ 	.word	0x00000000
        /*0040*/ 	.short	0x0000
        /*0042*/ 	.short	0x0000
        /*0044*/ 	.byte	0x00, 0xf5, 0x21, 0x00


	//----- nvinfo : EIATTR_SPARSE_MMA_MASK
	.align		4
.L_15:
        /*0048*/ 	.byte	0x03, 0x50
        /*004a*/ 	.short	0x0000


	//----- nvinfo : EIATTR_MAXREG_COUNT
	.align		4
        /*004c*/ 	.byte	0x03, 0x1b
        /*004e*/ 	.short	0x00ff


	//----- nvinfo : EIATTR_MERCURY_ISA_VERSION
	.align		4
        /*0050*/ 	.byte	0x03, 0x5f
        /*0052*/ 	.short	0x0101


	//----- nvinfo : EIATTR_VRC_CTA_INIT_COUNT
	.align		4
        /*0054*/ 	.byte	0x02, 0x4a
	.zero		1
	.zero		1


	//----- nvinfo : EIATTR_EXIT_INSTR_OFFSETS
	.align		4
        /*0058*/ 	.byte	0x04, 0x1c
        /*005a*/ 	.short	(.L_17 - .L_16)


	//   ....[0]....
.L_16:
        /*005c*/ 	.word	0x00000070


	//   ....[1]....
        /*0060*/ 	.word	0x00000110


	//----- nvinfo : EIATTR_CBANK_PARAM_SIZE
	.align		4
.L_17:
        /*0064*/ 	.byte	0x03, 0x19
        /*0066*/ 	.short	0x0018


	//----- nvinfo : EIATTR_PARAM_CBANK
	.align		4
        /*0068*/ 	.byte	0x04, 0x0a
        /*006a*/ 	.short	(.L_19 - .L_18)
	.align		4
.L_18:
        /*006c*/ 	.word	index@(.nv.constant0._Z3revPiS_ii)
        /*0070*/ 	.short	0x0380
        /*0072*/ 	.short	0x0018


	//----- nvinfo : EIATTR_SW_WAR
	.align		4
.L_19:
        /*0074*/ 	.byte	0x04, 0x36
        /*0076*/ 	.short	(.L_21 - .L_20)
.L_20:
        /*0078*/ 	.word	0x00000008
.L_21:


//--------------------- .nv.callgraph             --------------------------
	.section	.nv.callgraph,"",@"SHT_CUDA_CALLGRAPH"
	.align	4
	.sectionentsize	8
	.align		4
        /*0000*/ 	.word	0x00000000
	.align		4
        /*0004*/ 	.word	0xffffffff
	.align		4
        /*0008*/ 	.word	0x00000000
	.align		4
        /*000c*/ 	.word	0xfffffffe
	.align		4
        /*0010*/ 	.word	0x00000000
	.align		4
        /*0014*/ 	.word	0xfffffffd
	.align		4
        /*0018*/ 	.word	0x00000000
	.align		4
        /*001c*/ 	.word	0xfffffffc


//--------------------- .text._Z3revPiS_ii        --------------------------
	.section	.text._Z3revPiS_ii,"ax",@progbits
	.align	128
        .global         _Z3revPiS_ii
        .type           _Z3revPiS_ii,@function
        .size           _Z3revPiS_ii,(.L_x_1 - _Z3revPiS_ii)
        .other          _Z3revPiS_ii,@"STO_CUDA_ENTRY STV_DEFAULT"
_Z3revPiS_ii:
.text._Z3revPiS_ii:
[----:B------:R-:W-:Y:S01]  /*0000*/  LDC R1, c[0x0][0x37c] ;  /* 0x0000df00ff017b82 */ /* 0x000fe20000000800 */
[----:B------:R-:W0:Y:S07]  /*0010*/  S2R R7, SR_TID.X ;  /* 0x0000000000077919 */ /* 0x000e2e0000002100 */
[----:B------:R-:W0:Y:S01]  /*0020*/  S2UR UR4, SR_CTAID.X ;  /* 0x00000000000479c3 */ /* 0x000e220000002500 */
[----:B------:R-:W1:Y:S07]  /*0030*/  LDCU UR6, c[0x0][0x394] ;  /* 0x00007280ff0677ac */ /* 0x000e6e0008000800 */
[----:B------:R-:W0:Y:S02]  /*0040*/  LDC R0, c[0x0][0x360] ;  /* 0x0000d800ff007b82 */ /* 0x000e240000000800 */
[----:B0-----:R-:W-:-:S05]  /*0050*/  IMAD R7, R0, UR4, R7 ;  /* 0x0000000400077c24 */ /* 0x001fca000f8e0207 */
[----:B-1----:R-:W-:-:S13]  /*0060*/  ISETP.GE.AND P0, PT, R7, UR6, PT ;  /* 0x0000000607007c0c */ /* 0x002fda000bf06270 */
[----:B------:R-:W-:Y:S05]  /*0070*/  @P0 EXIT ;  /* 0x000000000000094d */ /* 0x000fea0003800000 */
[----:B------:R-:W0:Y:S01]  /*0080*/  LDC.64 R2, c[0x0][0x380] ;  /* 0x0000e000ff027b82 */ /* 0x000e220000000a00 */
[----:B------:R-:W1:Y:S07]  /*0090*/  LDCU.64 UR4, c[0x0][0x358] ;  /* 0x00006b00ff0477ac */ /* 0x000e6e0008000a00 */
[----:B------:R-:W2:Y:S01]  /*00a0*/  LDC.64 R4, c[0x0][0x388] ;  /* 0x0000e200ff047b82 */ /* 0x000ea20000000a00 */
[----:B0-----:R-:W-:-:S06]  /*00b0*/  IMAD.WIDE R2, R7, 0x4, R2 ;  /* 0x0000000407027825 */ /* 0x001fcc00078e0202 */
[----:B-1----:R-:W3:Y:S01]  /*00c0*/  LDG.E R3, desc[UR4][R2.64] ;  /* 0x0000000402037981 */ /* 0x002ee2000c1e1900 */
[----:B------:R-:W-:-:S04]  /*00d0*/  LOP3.LUT R7, RZ, R7, RZ, 0x33, !PT ;  /* 0x00000007ff077212 */ /* 0x000fc800078e33ff */
[----:B------:R-:W-:-:S05]  /*00e0*/  IADD3 R7, PT, PT, R7, UR6, RZ ;  /* 0x0000000607077c10 */ /* 0x000fca000fffe0ff */
[----:B--2---:R-:W-:-:S05]  /*00f0*/  IMAD.WIDE R4, R7, 0x4, R4 ;  /* 0x0000000407047825 */ /* 0x004fca00078e0204 */
[----:B---3--:R-:W-:Y:S01]  /*0100*/  STG.E desc[UR4][R4.64], R3 ;  /* 0x0000000304007986 */ /* 0x008fe2000c101904 */
[----:B------:R-:W-:Y:S05]  /*0110*/  EXIT ;  /* 0x000000000000794d */ /* 0x000fea0003800000 */
.L_x_0:
[----:B------:R-:W-:-:S00]  /*0120*/  BRA `(.L_x_0) ;  /* 0xfffffffc00fc7947 */ /* 0x000fc0000383ffff */
[----:B------:R-:W-:-:S00]  /*0130*/  NOP ;  /* 0x0000000000007918 */ /* 0x000fc00000000000 */
        /* <DEDUP_REMOVED lines=12> */
.L_x_1:


//--------------------- .nv.shared.reserved.0     --------------------------
	.section	.nv.shared.reserved.0,"aw",@nobits
	.weak		__nv_reservedSMEM_offset_0_alias
	.size		__nv_reservedSMEM_offset_0_alias, 0, 64
	.other		__nv_reservedSMEM_offset_0_alias,@"STO_CUDA_RESERVED_SHARED STV_DEFAULT"
__nv_reservedSMEM_offset_0_alias:
	.zero		0
	.zero		64


//--------------------- .nv.constant0._Z3revPiS_ii --------------------------
	.section	.nv.constant0._Z3revPiS_ii,"a",@progbits
	.sectionflags	@""
	.align	4
.nv.constant0._Z3revPiS_ii:
	.zero		920


//--------------------- SYMBOLS --------------------------

	.type		.nv.reservedSmem.offset0,@object
	.size		.nv.reservedSmem.offset0,0x4
